//
// Generated by NVIDIA NVVM Compiler
//
// Compiler Build ID: CL-36424714
// Cuda compilation tools, release 13.0, V13.0.88
// Based on NVVM 20.0.0
//

.version 9.0
.target sm_100
.address_size 64

	// .globl	_Z19threads_copy_kernelIfEvPKT_PS0_m

.visible .entry _Z19threads_copy_kernelIfEvPKT_PS0_m(
	.param .u64 .ptr .align 1 _Z19threads_copy_kernelIfEvPKT_PS0_m_param_0,
	.param .u64 .ptr .align 1 _Z19threads_copy_kernelIfEvPKT_PS0_m_param_1,
	.param .u64 _Z19threads_copy_kernelIfEvPKT_PS0_m_param_2
)
{
	.reg .pred 	%p<4>;
	.reg .b32 	%r<11>;
	.reg .b32 	%f<6>;
	.reg .b64 	%rd<18>;

	ld.param.u64 	%rd8, [_Z19threads_copy_kernelIfEvPKT_PS0_m_param_0];
	ld.param.u64 	%rd9, [_Z19threads_copy_kernelIfEvPKT_PS0_m_param_1];
	ld.param.u64 	%rd7, [_Z19threads_copy_kernelIfEvPKT_PS0_m_param_2];
	cvta.to.global.u64 	%rd1, %rd9;
	cvta.to.global.u64 	%rd2, %rd8;
	mov.u32 	%r4, %ntid.x;
	mov.u32 	%r5, %ctaid.x;
	mul.lo.s32 	%r6, %r4, %r5;
	shl.b32 	%r7, %r6, 2;
	mov.u32 	%r8, %tid.x;
	shl.b32 	%r9, %r8, 2;
	add.s32 	%r10, %r7, %r9;
	cvt.u64.u32 	%rd3, %r10;
	sub.s64 	%rd10, %rd7, %rd3;
	setp.gt.u64 	%p1, %rd10, 3;
	@%p1 bra 	$L__BB0_3;
	cvt.s64.s32 	%rd17, %r10;
	setp.le.u64 	%p2, %rd7, %rd17;
	@%p2 bra 	$L__BB0_4;
$L__BB0_2:
	shl.b64 	%rd14, %rd17, 2;
	add.s64 	%rd15, %rd2, %rd14;
	ld.global.f32 	%f5, [%rd15];
	add.s64 	%rd16, %rd1, %rd14;
	st.global.f32 	[%rd16], %f5;
	add.s32 	%r10, %r10, 1;
	cvt.s64.s32 	%rd17, %r10;
	setp.gt.u64 	%p3, %rd7, %rd17;
	@%p3 bra 	$L__BB0_2;
	bra.uni 	$L__BB0_4;
$L__BB0_3:
	shl.b64 	%rd11, %rd3, 2;
	add.s64 	%rd12, %rd2, %rd11;
	add.s64 	%rd13, %rd1, %rd11;
	ld.global.v4.f32 	{%f1, %f2, %f3, %f4}, [%rd12];
	st.global.v4.f32 	[%rd13], {%f1, %f2, %f3, %f4};
$L__BB0_4:
	ret;

}


// ===== COMPILED SASS (sm_100) =====

	.target	sm_100

	.elftype	@"ET_EXEC"


//--------------------- .note.nv.tkinfo           --------------------------
	.section	.note.nv.tkinfo,"",@"SHT_NOTE"
	.sectionflags	@"SHF_NOTE_NV_TKINFO"
	.tkinfo
        /*0018*/ 	.word	0x00000002
        /*0030*/ 	.string	""
        /*0030*/ 	.string	"ptxas"
        /*0030*/ 	.string	"Cuda compilation tools, release 13.0, V13.0.88"
        /*0030*/ 	.string	"Build cuda_13.0.r13.0/compiler.36424714_0"
        /*0030*/ 	.string	"-arch sm_100 -m 64 "



//--------------------- .note.nv.cuinfo           --------------------------
	.section	.note.nv.cuinfo,"",@"SHT_NOTE"
	.sectionflags	@"SHF_NOTE_NV_CUINFO"
        /*0018*/ 	.short	0x0002
        /*001a*/ 	.short	0x0064
        /*001c*/ 	.short	0x0082
	.zero		2


//--------------------- .nv.info                  --------------------------
	.section	.nv.info,"",@"SHT_CUDA_INFO"
	.align	4


	//----- nvinfo : EIATTR_REGCOUNT
	.align		4
        /*0000*/ 	.byte	0x04, 0x2f
        /*0002*/ 	.short	(.L_1 - .L_0)
	.align		4
.L_0:
        /*0004*/ 	.word	index@(_Z19threads_copy_kernelIfEvPKT_PS0_m)
        /*0008*/ 	.word	0x0000000e


	//----- nvinfo : EIATTR_FRAME_SIZE
	.align		4
.L_1:
        /*000c*/ 	.byte	0x04, 0x11
        /*000e*/ 	.short	(.L_3 - .L_2)
	.align		4
.L_2:
        /*0010*/ 	.word	index@(_Z19threads_copy_kernelIfEvPKT_PS0_m)
        /*0014*/ 	.word	0x00000000


	//----- nvinfo : EIATTR_MIN_STACK_SIZE
	.align		4
.L_3:
        /*0018*/ 	.byte	0x04, 0x12
        /*001a*/ 	.short	(.L_5 - .L_4)
	.align		4
.L_4:
        /*001c*/ 	.word	index@(_Z19threads_copy_kernelIfEvPKT_PS0_m)
        /*0020*/ 	.word	0x00000000
.L_5:


//--------------------- .nv.compat                --------------------------
	.section	.nv.compat,"",@"SHT_CUDA_COMPAT_INFO"
	.align	4
        /*0000*/ 	.byte	0x02, 0x09, 0x00, 0x00, 0x02, 0x02, 0x01, 0x00, 0x02, 0x05, 0x05, 0x00, 0x03, 0x07, 0x01, 0x01
        /*0010*/ 	.byte	0x02, 0x03, 0x00, 0x00, 0x02, 0x06, 0x01, 0x00, 0x04, 0x0b, 0x08, 0x00, 0x09, 0x00, 0x00, 0x00
        /*0020*/ 	.byte	0x00, 0x00, 0x00, 0x00


//--------------------- .nv.info._Z19threads_copy_kernelIfEvPKT_PS0_m --------------------------
	.section	.nv.info._Z19threads_copy_kernelIfEvPKT_PS0_m,"",@"SHT_CUDA_INFO"
	.sectionflags	@""
	.align	4


	//----- nvinfo : EIATTR_CUDA_API_VERSION
	.align		4
        /*0000*/ 	.byte	0x04, 0x37
        /*0002*/ 	.short	(.L_7 - .L_6)
.L_6:
        /*0004*/ 	.word	0x00000082


	//----- nvinfo : EIATTR_KPARAM_INFO
	.align		4
.L_7:
        /*0008*/ 	.byte	0x04, 0x17
        /*000a*/ 	.short	(.L_9 - .L_8)
.L_8:
        /*000c*/ 	.word	0x00000000
        /*0010*/ 	.short	0x0002
        /*0012*/ 	.short	0x0010
        /*0014*/ 	.byte	0x00, 0xf0, 0x21, 0x00


	//----- nvinfo : EIATTR_KPARAM_INFO
	.align		4
.L_9:
        /*0018*/ 	.byte	0x04, 0x17
        /*001a*/ 	.short	(.L_11 - .L_10)
.L_10:
        /*001c*/ 	.word	0x00000000
        /*0020*/ 	.short	0x0001
        /*0022*/ 	.short	0x0008
        /*0024*/ 	.byte	0x00, 0xf5, 0x21, 0x00


	//----- nvinfo : EIATTR_KPARAM_INFO
	.align		4
.L_11:
        /*0028*/ 	.byte	0x04, 0x17
        /*002a*/ 	.short	(.L_13 - .L_12)
.L_12:
        /*002c*/ 	.word	0x00000000
        /*0030*/ 	.short	0x0000
        /*0032*/ 	.short	0x0000
        /*0034*/ 	.byte	0x00, 0xf5, 0x21, 0x00


	//----- nvinfo : EIATTR_SPARSE_MMA_MASK
	.align		4
.L_13:
        /*0038*/ 	.byte	0x03, 0x50
        /*003a*/ 	.short	0x0000


	//----- nvinfo : EIATTR_MAXREG_COUNT
	.align		4
        /*003c*/ 	.byte	0x03, 0x1b
        /*003e*/ 	.short	0x00ff


	//----- nvinfo : EIATTR_MERCURY_ISA_VERSION
	.align		4
        /*0040*/ 	.byte	0x03, 0x5f
        /*0042*/ 	.short	0x0101


	//----- nvinfo : EIATTR_VRC_CTA_INIT_COUNT
	.align		4
        /*0044*/ 	.byte	0x02, 0x4a
	.zero		1
	.zero		1


	//----- nvinfo : EIATTR_EXIT_INSTR_OFFSETS
	.align		4
        /*0048*/ 	.byte	0x04, 0x1c
        /*004a*/ 	.short	(.L_15 - .L_14)


	//   ....[0]....
.L_14:
        /*004c*/ 	.word	0x00000120


	//   ....[1]....
        /*0050*/ 	.word	0x00000200


	//   ....[2]....
        /*0054*/ 	.word	0x000002a0


	//----- nvinfo : EIATTR_CRS_STACK_SIZE
	.align		4
.L_15:
        /*0058*/ 	.byte	0x04, 0x1e
        /*005a*/ 	.short	(.L_17 - .L_16)
.L_16:
        /*005c*/ 	.word	0x00000000


	//----- nvinfo : EIATTR_CBANK_PARAM_SIZE
	.align		4
.L_17:
        /*0060*/ 	.byte	0x03, 0x19
        /*0062*/ 	.short	0x0018


	//----- nvinfo : EIATTR_PARAM_CBANK
	.align		4
        /*0064*/ 	.byte	0x04, 0x0a
        /*0066*/ 	.short	(.L_19 - .L_18)
	.align		4
.L_18:
        /*0068*/ 	.word	index@(.nv.constant0._Z19threads_copy_kernelIfEvPKT_PS0_m)
        /*006c*/ 	.short	0x0380
        /*006e*/ 	.short	0x0018


	//----- nvinfo : EIATTR_SW_WAR
	.align		4
.L_19:
        /*0070*/ 	.byte	0x04, 0x36
        /*0072*/ 	.short	(.L_21 - .L_20)
.L_20:
        /*0074*/ 	.word	0x00000008
.L_21:


//--------------------- .nv.callgraph             --------------------------
	.section	.nv.callgraph,"",@"SHT_CUDA_CALLGRAPH"
	.align	4
	.sectionentsize	8
	.align		4
        /*0000*/ 	.word	0x00000000
	.align		4
        /*0004*/ 	.word	0xffffffff
	.align		4
        /*0008*/ 	.word	0x00000000
	.align		4
        /*000c*/ 	.word	0xfffffffe
	.align		4
        /*0010*/ 	.word	0x00000000
	.align		4
        /*0014*/ 	.word	0xfffffffd
	.align		4
        /*0018*/ 	.word	0x00000000
	.align		4
        /*001c*/ 	.word	0xfffffffc


//--------------------- .text._Z19threads_copy_kernelIfEvPKT_PS0_m --------------------------
	.section	.text._Z19threads_copy_kernelIfEvPKT_PS0_m,"ax",@progbits
	.align	128
        .global         _Z19threads_copy_kernelIfEvPKT_PS0_m
        .type           _Z19threads_copy_kernelIfEvPKT_PS0_m,@function
        .size           _Z19threads_copy_kernelIfEvPKT_PS0_m,(.L_x_3 - _Z19threads_copy_kernelIfEvPKT_PS0_m)
        .other          _Z19threads_copy_kernelIfEvPKT_PS0_m,@"STO_CUDA_ENTRY STV_DEFAULT"
_Z19threads_copy_kernelIfEvPKT_PS0_m:
.text._Z19threads_copy_kernelIfEvPKT_PS0_m:
[----:B------:R-:W-:Y:S01]  /*0000*/  LDC R1, c[0x0][0x37c] ;  /* 0x0000df00ff017b82 */ /* 0x000fe20000000800 */
[----:B------:R-:W0:Y:S01]  /*0010*/  S2R R0, SR_CTAID.X ;  /* 0x0000000000007919 */ /* 0x000e220000002500 */
[----:B------:R-:W0:Y:S06]  /*0020*/  LDCU UR4, c[0x0][0x360] ;  /* 0x00006c00ff0477ac */ /* 0x000e2c0008000800 */
[----:B------:R-:W1:Y:S01]  /*0030*/  LDC.64 R2, c[0x0][0x390] ;  /* 0x0000e400ff027b82 */ /* 0x000e620000000a00 */
[----:B------:R-:W0:Y:S01]  /*0040*/  S2R R5, SR_TID.X ;  /* 0x0000000000057919 */ /* 0x000e220000002100 */
[----:B------:R-:W2:Y:S01]  /*0050*/  LDCU.128 UR8, c[0x0][0x380] ;  /* 0x00007000ff0877ac */ /* 0x000ea20008000c00 */
[----:B0-----:R-:W-:Y:S01]  /*0060*/  IMAD R5, R0, UR4, R5 ;  /* 0x0000000400057c24 */ /* 0x001fe2000f8e0205 */
[----:B------:R-:W0:Y:S03]  /*0070*/  LDCU.64 UR4, c[0x0][0x358] ;  /* 0x00006b00ff0477ac */ /* 0x000e260008000a00 */
[----:B------:R-:W-:-:S05]  /*0080*/  IMAD.SHL.U32 R5, R5, 0x4, RZ ;  /* 0x0000000405057824 */ /* 0x000fca00078e00ff */
[----:B-1----:R-:W-:-:S04]  /*0090*/  IADD3 R0, P1, PT, -R5, R2, RZ ;  /* 0x0000000205007210 */ /* 0x002fc80007f3e1ff */
[----:B------:R-:W-:Y:S02]  /*00a0*/  ISETP.GT.U32.AND P0, PT, R0, 0x3, PT ;  /* 0x000000030000780c */ /* 0x000fe40003f04070 */
[----:B------:R-:W-:-:S04]  /*00b0*/  IADD3.X R0, PT, PT, R3, -0x1, RZ, P1, !PT ;  /* 0xffffffff03007810 */ /* 0x000fc80000ffe4ff */
[----:B------:R-:W-:-:S13]  /*00c0*/  ISETP.GT.U32.AND.EX P0, PT, R0, RZ, PT, P0 ;  /* 0x000000ff0000720c */ /* 0x000fda0003f04100 */
[----:B0-2---:R-:W-:Y:S05]  /*00d0*/  @P0 BRA `(.L_x_0) ;  /* 0x00000000004c0947 */ /* 0x005fea0003800000 */
[----:B------:R-:W-:-:S05]  /*00e0*/  IMAD.MOV.U32 R9, RZ, RZ, R5 ;  /* 0x000000ffff097224 */ /* 0x000fca00078e0005 */
[----:B------:R-:W-:Y:S02]  /*00f0*/  ISETP.GE.U32.AND P0, PT, R9, R2, PT ;  /* 0x000000020900720c */ /* 0x000fe40003f06070 */
[----:B------:R-:W-:-:S04]  /*0100*/  SHF.R.S32.HI R0, RZ, 0x1f, R9 ;  /* 0x0000001fff007819 */ /* 0x000fc80000011409 */
[----:B------:R-:W-:-:S13]  /*0110*/  ISETP.GE.U32.AND.EX P0, PT, R0, R3, PT, P0 ;  /* 0x000000030000720c */ /* 0x000fda0003f06100 */
[----:B------:R-:W-:Y:S05]  /*0120*/  @P0 EXIT ;  /* 0x000000000000094d */ /* 0x000fea0003800000 */
.L_x_1:
[C---:B0-----:R-:W-:Y:S01]  /*0130*/  IMAD.SHL.U32 R6, R9.reuse, 0x4, RZ ;  /* 0x0000000409067824 */ /* 0x041fe200078e00ff */
[----:B------:R-:W-:-:S04]  /*0140*/  SHF.L.U64.HI R0, R9, 0x2, R0 ;  /* 0x0000000209007819 */ /* 0x000fc80000010200 */
[----:B------:R-:W-:-:S04]  /*0150*/  IADD3 R4, P0, PT, R6, UR8, RZ ;  /* 0x0000000806047c10 */ /* 0x000fc8000ff1e0ff */
[----:B------:R-:W-:-:S06]  /*0160*/  IADD3.X R5, PT, PT, R0, UR9, RZ, P0, !PT ;  /* 0x0000000900057c10 */ /* 0x000fcc00087fe4ff */
[----:B------:R-:W2:Y:S01]  /*0170*/  LDG.E R5, desc[UR4][R4.64] ;  /* 0x0000000404057981 */ /* 0x000ea2000c1e1900 */
[----:B------:R-:W-:Y:S01]  /*0180*/  IADD3 R6, P0, PT, R6, UR10, RZ ;  /* 0x0000000a06067c10 */ /* 0x000fe2000ff1e0ff */
[----:B------:R-:W-:-:S03]  /*0190*/  VIADD R9, R9, 0x1 ;  /* 0x0000000109097836 */ /* 0x000fc60000000000 */
[----:B------:R-:W-:Y:S02]  /*01a0*/  IADD3.X R7, PT, PT, R0, UR11, RZ, P0, !PT ;  /* 0x0000000b00077c10 */ /* 0x000fe400087fe4ff */
[----:B------:R-:W-:Y:S02]  /*01b0*/  ISETP.GE.U32.AND P0, PT, R9, R2, PT ;  /* 0x000000020900720c */ /* 0x000fe40003f06070 */
[----:B------:R-:W-:-:S04]  /*01c0*/  SHF.R.S32.HI R0, RZ, 0x1f, R9 ;  /* 0x0000001fff007819 */ /* 0x000fc80000011409 */
[----:B------:R-:W-:Y:S01]  /*01d0*/  ISETP.GE.U32.AND.EX P0, PT, R0, R3, PT, P0 ;  /* 0x000000030000720c */ /* 0x000fe20003f06100 */
[----:B--2---:R0:W-:-:S12]  /*01e0*/  STG.E desc[UR4][R6.64], R5 ;  /* 0x0000000506007986 */ /* 0x0041d8000c101904 */
[----:B------:R-:W-:Y:S05]  /*01f0*/  @!P0 BRA `(.L_x_1) ;  /* 0xfffffffc00cc8947 */ /* 0x000fea000383ffff */
[----:B------:R-:W-:Y:S05]  /*0200*/  EXIT ;  /* 0x000000000000794d */ /* 0x000fea0003800000 */
.L_x_0:
[----:B------:R-:W0:Y:S01]  /*0210*/  LDCU.128 UR12, c[0x0][0x380] ;  /* 0x00007000ff0c77ac */ /* 0x000e220008000c00 */
[----:B------:R-:W-:Y:S01]  /*0220*/  IMAD.SHL.U32 R4, R5, 0x4, RZ ;  /* 0x0000000405047824 */ /* 0x000fe200078e00ff */
[----:B------:R-:W-:-:S04]  /*0230*/  SHF.R.U32.HI R5, RZ, 0x1e, R5 ;  /* 0x0000001eff057819 */ /* 0x000fc80000011605 */
[----:B0-----:R-:W-:-:S04]  /*0240*/  IADD3 R2, P0, PT, R4, UR12, RZ ;  /* 0x0000000c04027c10 */ /* 0x001fc8000ff1e0ff */
[----:B------:R-:W-:-:S05]  /*0250*/  IADD3.X R3, PT, PT, R5, UR13, RZ, P0, !PT ;  /* 0x0000000d05037c10 */ /* 0x000fca00087fe4ff */
[----:B------:R-:W2:Y:S01]  /*0260*/  LDG.E.128 R8, desc[UR4][R2.64] ;  /* 0x0000000402087981 */ /* 0x000ea2000c1e1d00 */
[----:B------:R-:W-:-:S04]  /*0270*/  IADD3 R4, P0, PT, R4, UR14, RZ ;  /* 0x0000000e04047c10 */ /* 0x000fc8000ff1e0ff */
[----:B------:R-:W-:-:S05]  /*0280*/  IADD3.X R5, PT, PT, R5, UR15, RZ, P0, !PT ;  /* 0x0000000f05057c10 */ /* 0x000fca00087fe4ff */
[----:B--2---:R-:W-:Y:S01]  /*0290*/  STG.E.128 desc[UR4][R4.64], R8 ;  /* 0x0000000804007986 */ /* 0x004fe2000c101d04 */
[----:B------:R-:W-:Y:S05]  /*02a0*/  EXIT ;  /* 0x000000000000794d */ /* 0x000fea0003800000 */
.L_x_2:
[----:B------:R-:W-:-:S00]  /*02b0*/  BRA `(.L_x_2) ;  /* 0xfffffffc00fc7947 */ /* 0x000fc0000383ffff */
[----:B------:R-:W-:-:S00]  /*02c0*/  NOP ;  /* 0x0000000000007918 */ /* 0x000fc00000000000 */
        /* <DEDUP_REMOVED lines=11> */
.L_x_3:


//--------------------- .nv.shared.reserved.0     --------------------------
	.section	.nv.shared.reserved.0,"aw",@nobits
	.weak		__nv_reservedSMEM_offset_0_alias
	.size		__nv_reservedSMEM_offset_0_alias, 0, 64
	.other		__nv_reservedSMEM_offset_0_alias,@"STO_CUDA_RESERVED_SHARED STV_DEFAULT"
__nv_reservedSMEM_offset_0_alias:
	.zero		0
	.zero		64


//--------------------- .nv.constant0._Z19threads_copy_kernelIfEvPKT_PS0_m --------------------------
	.section	.nv.constant0._Z19threads_copy_kernelIfEvPKT_PS0_m,"a",@progbits
	.sectionflags	@""
	.align	4
.nv.constant0._Z19threads_copy_kernelIfEvPKT_PS0_m:
	.zero		920


//--------------------- SYMBOLS --------------------------

	.type		.nv.reservedSmem.offset0,@object
	.size		.nv.reservedSmem.offset0,0x4
